	.headerflags	@"EF_CUDA_TEXMODE_UNIFIED EF_CUDA_64BIT_ADDRESS EF_CUDA_ACCELERATORS EF_CUDA_SM90 EF_CUDA_VIRTUAL_SM(EF_CUDA_SM90)"
	.elftype	@"ET_EXEC"


//--------------------- .nv.info                  --------------------------
	.section	.nv.info,"",@"SHT_CUDA_INFO"
	.align	4


	//----- nvinfo : EIATTR_REGCOUNT
	.align		4
        /*0000*/ 	.byte	0x04, 0x2f
        /*0002*/ 	.short	(.L_3 - .L_2)
	.align		4
.L_2:
        /*0004*/ 	.word	index@(triton_poi_fused__native_batch_norm_legit_no_training_relu_20)
        /*0008*/ 	.word	0x00000011


	//----- nvinfo : EIATTR_MIN_STACK_SIZE
	.align		4
.L_3:
        /*000c*/ 	.byte	0x04, 0x12
        /*000e*/ 	.short	(.L_5 - .L_4)
	.align		4
.L_4:
        /*0010*/ 	.word	index@(triton_poi_fused__native_batch_norm_legit_no_training_relu_20)
        /*0014*/ 	.word	0x00000000


	//----- nvinfo : EIATTR_FRAME_SIZE
	.align		4
.L_5:
        /*0018*/ 	.byte	0x04, 0x11
        /*001a*/ 	.short	(.L_7 - .L_6)
	.align		4
.L_6:
        /*001c*/ 	.word	index@(triton_poi_fused__native_batch_norm_legit_no_training_relu_20)
        /*0020*/ 	.word	0x00000000


	//----- nvinfo : EIATTR_MIN_STACK_SIZE
	.align		4
.L_7:
        /*0024*/ 	.byte	0x04, 0x12
        /*0026*/ 	.short	(.L_9 - .L_8)
	.align		4
.L_8:
        /*0028*/ 	.word	index@(triton_poi_fused__native_batch_norm_legit_no_training_relu_20)
        /*002c*/ 	.word	0x00000000
.L_9:


//--------------------- .nv.info.triton_poi_fused__native_batch_norm_legit_no_training_relu_20 --------------------------
	.section	.nv.info.triton_poi_fused__native_batch_norm_legit_no_training_relu_20,"",@"SHT_CUDA_INFO"
	.sectionflags	@""
	.align	4


	//----- nvinfo : EIATTR_CUDA_API_VERSION
	.align		4
        /*0000*/ 	.byte	0x04, 0x37
        /*0002*/ 	.short	(.L_11 - .L_10)
.L_10:
        /*0004*/ 	.word	0x0000007c


	//----- nvinfo : EIATTR_KPARAM_INFO
	.align		4
.L_11:
        /*0008*/ 	.byte	0x04, 0x17
        /*000a*/ 	.short	(.L_13 - .L_12)
.L_12:
        /*000c*/ 	.word	0x00000000
        /*0010*/ 	.short	0x0006
        /*0012*/ 	.short	0x0030
        /*0014*/ 	.byte	0x00, 0xf0, 0x11, 0x00


	//----- nvinfo : EIATTR_KPARAM_INFO
	.align		4
.L_13:
        /*0018*/ 	.byte	0x04, 0x17
        /*001a*/ 	.short	(.L_15 - .L_14)
.L_14:
        /*001c*/ 	.word	0x00000000
        /*0020*/ 	.short	0x0005
        /*0022*/ 	.short	0x0028
        /*0024*/ 	.byte	0x00, 0xf4, 0x21, 0x00


	//----- nvinfo : EIATTR_KPARAM_INFO
	.align		4
.L_15:
        /*0028*/ 	.byte	0x04, 0x17
        /*002a*/ 	.short	(.L_17 - .L_16)
.L_16:
        /*002c*/ 	.word	0x00000000
        /*0030*/ 	.short	0x0004
        /*0032*/ 	.short	0x0020
        /*0034*/ 	.byte	0x00, 0xf4, 0x21, 0x00


	//----- nvinfo : EIATTR_KPARAM_INFO
	.align		4
.L_17:
        /*0038*/ 	.byte	0x04, 0x17
        /*003a*/ 	.short	(.L_19 - .L_18)
.L_18:
        /*003c*/ 	.word	0x00000000
        /*0040*/ 	.short	0x0003
        /*0042*/ 	.short	0x0018
        /*0044*/ 	.byte	0x00, 0xf4, 0x21, 0x00


	//----- nvinfo : EIATTR_KPARAM_INFO
	.align		4
.L_19:
        /*0048*/ 	.byte	0x04, 0x17
        /*004a*/ 	.short	(.L_21 - .L_20)
.L_20:
        /*004c*/ 	.word	0x00000000
        /*0050*/ 	.short	0x0002
        /*0052*/ 	.short	0x0010
        /*0054*/ 	.byte	0x00, 0xf4, 0x21, 0x00


	//----- nvinfo : EIATTR_KPARAM_INFO
	.align		4
.L_21:
        /*0058*/ 	.byte	0x04, 0x17
        /*005a*/ 	.short	(.L_23 - .L_22)
.L_22:
        /*005c*/ 	.word	0x00000000
        /*0060*/ 	.short	0x0001
        /*0062*/ 	.short	0x0008
        /*0064*/ 	.byte	0x00, 0xf4, 0x21, 0x00


	//----- nvinfo : EIATTR_KPARAM_INFO
	.align		4
.L_23:
        /*0068*/ 	.byte	0x04, 0x17
        /*006a*/ 	.short	(.L_25 - .L_24)
.L_24:
        /*006c*/ 	.word	0x00000000
        /*0070*/ 	.short	0x0000
        /*0072*/ 	.short	0x0000
        /*0074*/ 	.byte	0x00, 0xf4, 0x21, 0x00


	//----- nvinfo : EIATTR_SPARSE_MMA_MASK
	.align		4
.L_25:
        /*0078*/ 	.byte	0x03, 0x50
        /*007a*/ 	.short	0x0000


	//----- nvinfo : EIATTR_MAXREG_COUNT
	.align		4
        /*007c*/ 	.byte	0x03, 0x1b
        /*007e*/ 	.short	0x00ff


	//----- nvinfo : EIATTR_EXIT_INSTR_OFFSETS
	.align		4
        /*0080*/ 	.byte	0x04, 0x1c
        /*0082*/ 	.short	(.L_27 - .L_26)


	//   ....[0]....
.L_26:
        /*0084*/ 	.word	0x00000360


	//----- nvinfo : EIATTR_REQNTID
	.align		4
.L_27:
        /*0088*/ 	.byte	0x04, 0x10
        /*008a*/ 	.short	(.L_29 - .L_28)
.L_28:
        /*008c*/ 	.word	0x00000080
        /*0090*/ 	.word	0x00000001
        /*0094*/ 	.word	0x00000001


	//----- nvinfo : EIATTR_CBANK_PARAM_SIZE
	.align		4
.L_29:
        /*0098*/ 	.byte	0x03, 0x19
        /*009a*/ 	.short	0x0034


	//----- nvinfo : EIATTR_PARAM_CBANK
	.align		4
        /*009c*/ 	.byte	0x04, 0x0a
        /*009e*/ 	.short	(.L_31 - .L_30)
	.align		4
.L_30:
        /*00a0*/ 	.word	index@(.nv.constant0.triton_poi_fused__native_batch_norm_legit_no_training_relu_20)
        /*00a4*/ 	.short	0x0210
        /*00a6*/ 	.short	0x0034


	//----- nvinfo : EIATTR_SW_WAR
	.align		4
.L_31:
        /*00a8*/ 	.byte	0x04, 0x36
        /*00aa*/ 	.short	(.L_33 - .L_32)
.L_32:
        /*00ac*/ 	.word	0x00000008
.L_33:


//--------------------- .nv.callgraph             --------------------------
	.section	.nv.callgraph,"",@"SHT_CUDA_CALLGRAPH"
	.align	4
	.sectionentsize	8
	.align		4
        /*0000*/ 	.word	0x00000000
	.align		4
        /*0004*/ 	.word	0xffffffff
	.align		4
        /*0008*/ 	.word	0x00000000
	.align		4
        /*000c*/ 	.word	0xfffffffe
	.align		4
        /*0010*/ 	.word	0x00000000
	.align		4
        /*0014*/ 	.word	0xfffffffd
	.align		4
        /*0018*/ 	.word	0x00000000
	.align		4
        /*001c*/ 	.word	0xfffffffc


//--------------------- .nv.constant4             --------------------------
	.section	.nv.constant4,"a",@progbits
	.align	8
	.align		8
.nv.constant4:
        /*0000*/ 	.dword	_$_str
	.align		8
        /*0008*/ 	.dword	_$_str_$_2


//--------------------- .text.triton_poi_fused__native_batch_norm_legit_no_training_relu_20 --------------------------
	.section	.text.triton_poi_fused__native_batch_norm_legit_no_training_relu_20,"ax",@progbits
	.align	128
        .global         triton_poi_fused__native_batch_norm_legit_no_training_relu_20
        .type           triton_poi_fused__native_batch_norm_legit_no_training_relu_20,@function
        .size           triton_poi_fused__native_batch_norm_legit_no_training_relu_20,(.L_x_1 - triton_poi_fused__native_batch_norm_legit_no_training_relu_20)
        .other          triton_poi_fused__native_batch_norm_legit_no_training_relu_20,@"STO_CUDA_ENTRY STV_DEFAULT"
triton_poi_fused__native_batch_norm_legit_no_training_relu_20:
.text.triton_poi_fused__native_batch_norm_legit_no_training_relu_20:
[----:B------:R-:W-:Y:S01]  /*0000*/  LDC R1, c[0x0][0x28] ;  /* 0x00000a00ff017b82 */ /* 0x000fe20000000800 */
[----:B------:R-:W1:Y:S07]  /*0010*/  S2R R0, SR_TID.X ;  /* 0x0000000000007919 */ /* 0x000e6e0000002100 */
[----:B------:R-:W2:Y:S01]  /*0020*/  LDC.64 R6, c[0x0][0x220] ;  /* 0x00008800ff067b82 */ /* 0x000ea20000000a00 */
[----:B------:R-:W-:Y:S01]  /*0030*/  ULDC.64 UR4, c[0x0][0x208] ;  /* 0x0000820000047ab9 */ /* 0x000fe20000000a00 */
[----:B------:R-:W3:Y:S06]  /*0040*/  S2R R5, SR_CTAID.X ;  /* 0x0000000000057919 */ /* 0x000eec0000002500 */
[----:B------:R-:W4:Y:S08]  /*0050*/  LDC.64 R8, c[0x0][0x228] ;  /* 0x00008a00ff087b82 */ /* 0x000f300000000a00 */
[----:B------:R-:W5:Y:S01]  /*0060*/  LDC.64 R10, c[0x0][0x230] ;  /* 0x00008c00ff0a7b82 */ /* 0x000f620000000a00 */
[----:B-1----:R-:W-:-:S02]  /*0070*/  SHF.L.U32 R0, R0, 0x1, RZ ;  /* 0x0000000100007819 */ /* 0x002fc400000006ff */
[----:B---3--:R-:W-:Y:S02]  /*0080*/  SHF.R.S32.HI R3, RZ, 0x17, R5 ;  /* 0x00000017ff037819 */ /* 0x008fe40000011405 */
[----:B------:R-:W-:Y:S02]  /*0090*/  LOP3.LUT R0, R0, 0xfe, RZ, 0xc0, !PT ;  /* 0x000000fe00007812 */ /* 0x000fe400078ec0ff */
[----:B------:R-:W-:Y:S02]  /*00a0*/  SGXT R3, R3, 0x1 ;  /* 0x000000010303781a */ /* 0x000fe40000000200 */
[----:B------:R-:W-:-:S04]  /*00b0*/  LEA R0, R5, R0, 0x8 ;  /* 0x0000000005007211 */ /* 0x000fc800078e40ff */
[----:B------:R-:W-:-:S04]  /*00c0*/  LEA.HI R3, R3, R0, RZ, 0x4 ;  /* 0x0000000003037211 */ /* 0x000fc800078f20ff */
[----:B------:R-:W-:-:S05]  /*00d0*/  SHF.R.S32.HI R3, RZ, 0x4, R3 ;  /* 0x00000004ff037819 */ /* 0x000fca0000011403 */
[----:B------:R-:W-:-:S05]  /*00e0*/  IMAD.HI R2, R3, 0x2aaaaaab, RZ ;  /* 0x2aaaaaab03027827 */ /* 0x000fca00078e02ff */
[----:B------:R-:W-:-:S04]  /*00f0*/  SHF.R.U32.HI R5, RZ, 0x1f, R2 ;  /* 0x0000001fff057819 */ /* 0x000fc80000011602 */
[----:B------:R-:W-:Y:S02]  /*0100*/  LEA.HI R2, R2, R5, RZ, 0x1a ;  /* 0x0000000502027211 */ /* 0x000fe400078fd0ff */
[----:B------:R-:W1:Y:S03]  /*0110*/  LDC.64 R4, c[0x0][0x218] ;  /* 0x00008600ff047b82 */ /* 0x000e660000000a00 */
[----:B------:R-:W-:-:S04]  /*0120*/  IMAD R13, R2, -0x180, R3 ;  /* 0xfffffe80020d7824 */ /* 0x000fc800078e0203 */
[C---:B--2---:R-:W-:Y:S01]  /*0130*/  IMAD.WIDE R6, R13.reuse, 0x4, R6 ;  /* 0x000000040d067825 */ /* 0x044fe200078e0206 */
[----:B------:R-:W2:Y:S05]  /*0140*/  LDC.64 R2, c[0x0][0x210] ;  /* 0x00008400ff027b82 */ /* 0x000eaa0000000a00 */
[----:B------:R-:W3:Y:S01]  /*0150*/  LDG.E.EL R6, desc[UR4][R6.64] ;  /* 0x0000000406067981 */ /* 0x000ee2000c2e1900 */
[----:B----4-:R-:W-:-:S04]  /*0160*/  IMAD.WIDE R8, R13, 0x4, R8 ;  /* 0x000000040d087825 */ /* 0x010fc800078e0208 */
[C---:B-----5:R-:W-:Y:S02]  /*0170*/  IMAD.WIDE R10, R13.reuse, 0x4, R10 ;  /* 0x000000040d0a7825 */ /* 0x060fe400078e020a */
[----:B------:R-:W4:Y:S02]  /*0180*/  LDG.E.EL R8, desc[UR4][R8.64] ;  /* 0x0000000408087981 */ /* 0x000f24000c2e1900 */
[----:B-1----:R-:W-:Y:S02]  /*0190*/  IMAD.WIDE R4, R13, 0x4, R4 ;  /* 0x000000040d047825 */ /* 0x002fe400078e0204 */
[----:B------:R-:W4:Y:S04]  /*01a0*/  LDG.E.EL R11, desc[UR4][R10.64] ;  /* 0x000000040a0b7981 */ /* 0x000f28000c2e1900 */
[----:B------:R1:W5:Y:S01]  /*01b0*/  LDG.E.EL R12, desc[UR4][R4.64] ;  /* 0x00000004040c7981 */ /* 0x000362000c2e1900 */
[----:B--2---:R-:W-:-:S06]  /*01c0*/  IMAD.WIDE R2, R0, 0x4, R2 ;  /* 0x0000000400027825 */ /* 0x004fcc00078e0202 */
[----:B------:R-:W5:Y:S01]  /*01d0*/  LDG.E.64 R2, desc[UR4][R2.64] ;  /* 0x0000000402027981 */ /* 0x000f62000c1e1b00 */
[----:B------:R-:W-:Y:S01]  /*01e0*/  HFMA2.MMA R14, -RZ, RZ, 1.625, 0 ;  /* 0x3e800000ff0e7435 */ /* 0x000fe200000001ff */
[----:B-1----:R-:W1:Y:S02]  /*01f0*/  LDC.64 R4, c[0x0][0x238] ;  /* 0x00008e00ff047b82 */ /* 0x002e640000000a00 */
[----:B-1----:R-:W-:-:S04]  /*0200*/  IMAD.WIDE R4, R0, 0x4, R4 ;  /* 0x0000000400047825 */ /* 0x002fc800078e0204 */
[----:B---3--:R-:W-:-:S04]  /*0210*/  FADD R6, R6, 9.9999997473787516356e-06 ;  /* 0x3727c5ac06067421 */ /* 0x008fc80000000000 */
[----:B------:R-:W1:Y:S02]  /*0220*/  MUFU.SQRT R7, R6 ;  /* 0x0000000600077308 */ /* 0x000e640000002000 */
[C---:B-1----:R-:W-:Y:S02]  /*0230*/  FSETP.GT.AND P0, PT, R7.reuse, 8.50705917302346158658e+37, PT ;  /* 0x7e8000000700780b */ /* 0x042fe40003f04000 */
[----:B------:R-:W-:-:S11]  /*0240*/  FSETP.GEU.AND P1, PT, R7, 1.175494350822287508e-38, PT ;  /* 0x008000000700780b */ /* 0x000fd60003f2e000 */
[----:B------:R-:W-:-:S04]  /*0250*/  @P0 FMUL R7, R7, 0.25 ;  /* 0x3e80000007070820 */ /* 0x000fc80000400000 */
[----:B------:R-:W-:-:S06]  /*0260*/  @!P1 FMUL R7, R7, 16777216 ;  /* 0x4b80000007079820 */ /* 0x000fcc0000400000 */
[----:B------:R-:W1:Y:S01]  /*0270*/  MUFU.RCP R7, R7 ;  /* 0x0000000700077308 */ /* 0x000e620000001000 */
[----:B------:R-:W-:Y:S01]  /*0280*/  FSEL R14, R14, 1, P0 ;  /* 0x3f8000000e0e7808 */ /* 0x000fe20000000000 */
[----:B-----5:R-:W-:-:S04]  /*0290*/  FADD R2, R2, -R12 ;  /* 0x8000000c02027221 */ /* 0x020fc80000000000 */
[----:B------:R-:W-:Y:S01]  /*02a0*/  @!P1 FMUL R14, R14, 16777216 ;  /* 0x4b8000000e0e9820 */ /* 0x000fe20000400000 */
[----:B------:R-:W-:-:S03]  /*02b0*/  FADD R3, R3, -R12 ;  /* 0x8000000c03037221 */ /* 0x000fc60000000000 */
[----:B-1----:R-:W-:-:S04]  /*02c0*/  FMUL R14, R7, R14 ;  /* 0x0000000e070e7220 */ /* 0x002fc80000400000 */
[-C--:B------:R-:W-:Y:S01]  /*02d0*/  FMUL R2, R2, R14.reuse ;  /* 0x0000000e02027220 */ /* 0x080fe20000400000 */
[----:B------:R-:W-:-:S03]  /*02e0*/  FMUL R14, R3, R14 ;  /* 0x0000000e030e7220 */ /* 0x000fc60000400000 */
[C-C-:B----4-:R-:W-:Y:S01]  /*02f0*/  FFMA R2, R8.reuse, R2, R11.reuse ;  /* 0x0000000208027223 */ /* 0x150fe2000000000b */
[----:B------:R-:W-:-:S04]  /*0300*/  FFMA R14, R8, R14, R11 ;  /* 0x0000000e080e7223 */ /* 0x000fc8000000000b */
[----:B------:R-:W-:Y:S02]  /*0310*/  FSETP.GEU.AND P0, PT, R2, RZ, PT ;  /* 0x000000ff0200720b */ /* 0x000fe40003f0e000 */
[----:B------:R-:W-:Y:S02]  /*0320*/  FSETP.GEU.AND P1, PT, R14, RZ, PT ;  /* 0x000000ff0e00720b */ /* 0x000fe40003f2e000 */
[----:B------:R-:W-:Y:S02]  /*0330*/  FSEL R2, R2, RZ, P0 ;  /* 0x000000ff02027208 */ /* 0x000fe40000000000 */
[----:B------:R-:W-:-:S05]  /*0340*/  FSEL R3, R14, RZ, P1 ;  /* 0x000000ff0e037208 */ /* 0x000fca0000800000 */
[----:B------:R-:W-:Y:S01]  /*0350*/  STG.E.64 desc[UR4][R4.64], R2 ;  /* 0x0000000204007986 */ /* 0x000fe2000c101b04 */
[----:B------:R-:W-:Y:S05]  /*0360*/  EXIT ;  /* 0x000000000000794d */ /* 0x000fea0003800000 */
.L_x_0:
[----:B------:R-:W-:-:S00]  /*0370*/  BRA `(.L_x_0) ;  /* 0xfffffffc00fc7947 */ /* 0x000fc0000383ffff */
[----:B------:R-:W-:-:S00]  /*0380*/  NOP ;  /* 0x0000000000007918 */ /* 0x000fc00000000000 */
[----:B------:R-:W-:-:S00]  /*0390*/  NOP ;  /* 0x0000000000007918 */ /* 0x000fc00000000000 */
[----:B------:R-:W-:-:S00]  /*03a0*/  NOP ;  /* 0x0000000000007918 */ /* 0x000fc00000000000 */
[----:B------:R-:W-:-:S00]  /*03b0*/  NOP ;  /* 0x0000000000007918 */ /* 0x000fc00000000000 */
[----:B------:R-:W-:-:S00]  /*03c0*/  NOP ;  /* 0x0000000000007918 */ /* 0x000fc00000000000 */
[----:B------:R-:W-:-:S00]  /*03d0*/  NOP ;  /* 0x0000000000007918 */ /* 0x000fc00000000000 */
[----:B------:R-:W-:-:S00]  /*03e0*/  NOP ;  /* 0x0000000000007918 */ /* 0x000fc00000000000 */
[----:B------:R-:W-:-:S00]  /*03f0*/  NOP ;  /* 0x0000000000007918 */ /* 0x000fc00000000000 */
.L_x_1:


//--------------------- .nv.global.init           --------------------------
	.section	.nv.global.init,"aw",@progbits
.nv.global.init:
	.type		_$_str,@object
	.size		_$_str,(_$_str_$_2 - _$_str)
_$_str:
        /*0000*/ 	.byte	0x5f, 0x5f, 0x43, 0x55, 0x44, 0x41, 0x5f, 0x46, 0x54, 0x5a, 0x00
	.type		_$_str_$_2,@object
	.size		_$_str_$_2,(.L_1 - _$_str_$_2)
_$_str_$_2:
        /*000b*/ 	.byte	0x5f, 0x5f, 0x43, 0x55, 0x44, 0x41, 0x5f, 0x50, 0x52, 0x45, 0x43, 0x5f, 0x53, 0x51, 0x52, 0x54
        /*001b*/ 	.byte	0x00
.L_1:


//--------------------- .nv.constant0.triton_poi_fused__native_batch_norm_legit_no_training_relu_20 --------------------------
	.section	.nv.constant0.triton_poi_fused__native_batch_norm_legit_no_training_relu_20,"a",@progbits
	.sectionflags	@""
	.align	4
.nv.constant0.triton_poi_fused__native_batch_norm_legit_no_training_relu_20:
	.zero		580
